//
// Generated by NVIDIA NVVM Compiler
//
// Compiler Build ID: CL-36424714
// Cuda compilation tools, release 13.0, V13.0.88
// Based on NVVM 20.0.0
//

.version 9.0
.target sm_100
.address_size 64

	// .globl	default_function_kernel
// _ZZ23default_function_kernelE11Apad_shared has been demoted
// _ZZ23default_function_kernelE8W_shared has been demoted

.visible .entry default_function_kernel(
	.param .u64 .ptr .align 1 default_function_kernel_param_0,
	.param .u64 .ptr .align 1 default_function_kernel_param_1,
	.param .u64 .ptr .align 1 default_function_kernel_param_2
)
.maxntid 256
{
	.reg .pred 	%p<8>;
	.reg .b16 	%rs<7>;
	.reg .b32 	%r<48>;
	.reg .b32 	%f<214>;
	.reg .b64 	%rd<13>;
	// demoted variable
	.shared .align 4 .b8 _ZZ23default_function_kernelE11Apad_shared[4096];
	// demoted variable
	.shared .align 4 .b8 _ZZ23default_function_kernelE8W_shared[2048];
	ld.param.u64 	%rd5, [default_function_kernel_param_0];
	ld.param.u64 	%rd4, [default_function_kernel_param_1];
	ld.param.u64 	%rd6, [default_function_kernel_param_2];
	cvta.to.global.u64 	%rd1, %rd5;
	cvta.to.global.u64 	%rd2, %rd6;
	mov.u32 	%r1, %tid.y;
	mov.u32 	%r2, %ctaid.z;
	cvt.u16.u32 	%rs2, %r2;
	mul.hi.u16 	%rs3, %rs2, 18079;
	shr.u16 	%rs4, %rs3, 4;
	mul.lo.s16 	%rs5, %rs4, 58;
	sub.s16 	%rs6, %rs2, %rs5;
	add.s16 	%rs1, %rs6, -1;
	cvt.u32.u16 	%r17, %rs4;
	mul.wide.u16 	%r18, %rs6, 8192;
	shl.b32 	%r19, %r1, 7;
	mov.u32 	%r20, %tid.x;
	shl.b32 	%r21, %r20, 3;
	add.s32 	%r22, %r19, %r21;
	add.s32 	%r23, %r22, %r18;
	mad.lo.s32 	%r24, %r17, 458752, %r23;
	add.s32 	%r3, %r24, -466944;
	shl.b32 	%r25, %r1, 6;
	shl.b32 	%r4, %r20, 2;
	add.s32 	%r5, %r25, %r4;
	shl.b32 	%r26, %r22, 2;
	mov.u32 	%r27, _ZZ23default_function_kernelE11Apad_shared;
	add.s32 	%r6, %r27, %r26;
	shl.b32 	%r28, %r20, 4;
	add.s32 	%r7, %r27, %r28;
	shl.b32 	%r29, %r1, 4;
	mov.u32 	%r30, _ZZ23default_function_kernelE8W_shared;
	add.s32 	%r31, %r29, %r30;
	add.s32 	%r8, %r31, 8;
	mov.b32 	%r45, 0;
	mov.f32 	%f182, 0f00000000;
	mov.f32 	%f183, %f182;
	mov.f32 	%f184, %f182;
	mov.f32 	%f185, %f182;
	mov.f32 	%f186, %f182;
	mov.f32 	%f187, %f182;
	mov.f32 	%f188, %f182;
	mov.f32 	%f189, %f182;
	mov.f32 	%f190, %f182;
	mov.f32 	%f191, %f182;
	mov.f32 	%f192, %f182;
	mov.f32 	%f193, %f182;
	mov.f32 	%f194, %f182;
	mov.f32 	%f195, %f182;
	mov.f32 	%f196, %f182;
	mov.f32 	%f197, %f182;
	mov.f32 	%f198, %f182;
	mov.f32 	%f199, %f182;
	mov.f32 	%f200, %f182;
	mov.f32 	%f201, %f182;
	mov.f32 	%f202, %f182;
	mov.f32 	%f203, %f182;
	mov.f32 	%f204, %f182;
	mov.f32 	%f205, %f182;
	mov.f32 	%f206, %f182;
	mov.f32 	%f207, %f182;
	mov.f32 	%f208, %f182;
	mov.f32 	%f209, %f182;
	mov.f32 	%f210, %f182;
	mov.f32 	%f211, %f182;
	mov.f32 	%f212, %f182;
	mov.f32 	%f213, %f182;
$L__BB0_1:
	setp.gt.u32 	%p1, %r1, 7;
	bar.sync 	0;
	mov.f32 	%f174, 0f00000000;
	mov.f32 	%f175, 0f00000000;
	mov.f32 	%f176, 0f00000000;
	mov.f32 	%f177, 0f00000000;
	@%p1 bra 	$L__BB0_9;
	add.s32 	%r10, %r2, -58;
	setp.gt.u32 	%p2, %r10, 3247;
	shl.b32 	%r32, %r45, 10;
	add.s32 	%r33, %r3, %r32;
	mul.wide.s32 	%rd7, %r33, 4;
	add.s64 	%rd3, %rd1, %rd7;
	@%p2 bra 	$L__BB0_5;
	setp.gt.u16 	%p3, %rs1, 55;
	@%p3 bra 	$L__BB0_5;
	ld.global.nc.v4.f32 	{%f177, %f176, %f175, %f174}, [%rd3];
$L__BB0_5:
	st.shared.v4.f32 	[%r6], {%f177, %f176, %f175, %f174};
	mov.f32 	%f178, 0f00000000;
	mov.f32 	%f179, 0f00000000;
	mov.f32 	%f180, 0f00000000;
	mov.f32 	%f181, 0f00000000;
	@%p2 bra 	$L__BB0_8;
	setp.gt.u16 	%p5, %rs1, 55;
	@%p5 bra 	$L__BB0_8;
	ld.global.nc.v4.f32 	{%f181, %f180, %f179, %f178}, [%rd3+16];
$L__BB0_8:
	st.shared.v4.f32 	[%r6+16], {%f181, %f180, %f179, %f178};
	shl.b32 	%r34, %r45, 9;
	add.s32 	%r35, %r5, %r34;
	mul.wide.u32 	%rd8, %r35, 4;
	add.s64 	%rd9, %rd2, %rd8;
	ld.global.nc.v4.f32 	{%f118, %f119, %f120, %f121}, [%rd9];
	shl.b32 	%r36, %r5, 2;
	mov.u32 	%r37, _ZZ23default_function_kernelE8W_shared;
	add.s32 	%r38, %r37, %r36;
	st.shared.v4.f32 	[%r38], {%f118, %f119, %f120, %f121};
$L__BB0_9:
	bar.sync 	0;
	mov.b32 	%r47, 256;
	mov.u32 	%r46, %r8;
$L__BB0_10:
	add.s32 	%r40, %r7, %r47;
	ld.shared.f32 	%f122, [%r40+-256];
	ld.shared.f32 	%f123, [%r40];
	ld.shared.f32 	%f124, [%r40+-252];
	ld.shared.f32 	%f125, [%r40+4];
	ld.shared.f32 	%f126, [%r40+-248];
	ld.shared.f32 	%f127, [%r40+8];
	ld.shared.f32 	%f128, [%r40+-244];
	ld.shared.f32 	%f129, [%r40+12];
	ld.shared.f32 	%f130, [%r46+-8];
	ld.shared.f32 	%f131, [%r46+-4];
	ld.shared.f32 	%f132, [%r46];
	ld.shared.f32 	%f133, [%r46+4];
	fma.rn.f32 	%f201, %f122, %f130, %f201;
	fma.rn.f32 	%f185, %f123, %f130, %f185;
	fma.rn.f32 	%f200, %f124, %f130, %f200;
	fma.rn.f32 	%f184, %f125, %f130, %f184;
	fma.rn.f32 	%f199, %f126, %f130, %f199;
	fma.rn.f32 	%f183, %f127, %f130, %f183;
	fma.rn.f32 	%f198, %f128, %f130, %f198;
	fma.rn.f32 	%f182, %f129, %f130, %f182;
	fma.rn.f32 	%f197, %f122, %f131, %f197;
	fma.rn.f32 	%f202, %f123, %f131, %f202;
	fma.rn.f32 	%f196, %f124, %f131, %f196;
	fma.rn.f32 	%f203, %f125, %f131, %f203;
	fma.rn.f32 	%f195, %f126, %f131, %f195;
	fma.rn.f32 	%f204, %f127, %f131, %f204;
	fma.rn.f32 	%f194, %f128, %f131, %f194;
	fma.rn.f32 	%f205, %f129, %f131, %f205;
	fma.rn.f32 	%f193, %f122, %f132, %f193;
	fma.rn.f32 	%f206, %f123, %f132, %f206;
	fma.rn.f32 	%f192, %f124, %f132, %f192;
	fma.rn.f32 	%f207, %f125, %f132, %f207;
	fma.rn.f32 	%f191, %f126, %f132, %f191;
	fma.rn.f32 	%f208, %f127, %f132, %f208;
	fma.rn.f32 	%f190, %f128, %f132, %f190;
	fma.rn.f32 	%f209, %f129, %f132, %f209;
	fma.rn.f32 	%f189, %f122, %f133, %f189;
	fma.rn.f32 	%f210, %f123, %f133, %f210;
	fma.rn.f32 	%f188, %f124, %f133, %f188;
	fma.rn.f32 	%f211, %f125, %f133, %f211;
	fma.rn.f32 	%f187, %f126, %f133, %f187;
	fma.rn.f32 	%f212, %f127, %f133, %f212;
	fma.rn.f32 	%f186, %f128, %f133, %f186;
	fma.rn.f32 	%f213, %f129, %f133, %f213;
	add.s32 	%r47, %r47, 512;
	add.s32 	%r46, %r46, 256;
	setp.ne.s32 	%p6, %r47, 4352;
	@%p6 bra 	$L__BB0_10;
	add.s32 	%r45, %r45, 1;
	setp.ne.s32 	%p7, %r45, 8;
	@%p7 bra 	$L__BB0_1;
	cvta.to.global.u64 	%rd10, %rd4;
	shl.b32 	%r41, %r2, 13;
	shl.b32 	%r42, %r1, 9;
	add.s32 	%r43, %r41, %r42;
	add.s32 	%r44, %r43, %r4;
	mul.wide.u32 	%rd11, %r44, 4;
	add.s64 	%rd12, %rd10, %rd11;
	st.global.f32 	[%rd12], %f201;
	st.global.f32 	[%rd12+256], %f185;
	st.global.f32 	[%rd12+4], %f200;
	st.global.f32 	[%rd12+260], %f184;
	st.global.f32 	[%rd12+8], %f199;
	st.global.f32 	[%rd12+264], %f183;
	st.global.f32 	[%rd12+12], %f198;
	st.global.f32 	[%rd12+268], %f182;
	st.global.f32 	[%rd12+512], %f197;
	st.global.f32 	[%rd12+768], %f202;
	st.global.f32 	[%rd12+516], %f196;
	st.global.f32 	[%rd12+772], %f203;
	st.global.f32 	[%rd12+520], %f195;
	st.global.f32 	[%rd12+776], %f204;
	st.global.f32 	[%rd12+524], %f194;
	st.global.f32 	[%rd12+780], %f205;
	st.global.f32 	[%rd12+1024], %f193;
	st.global.f32 	[%rd12+1280], %f206;
	st.global.f32 	[%rd12+1028], %f192;
	st.global.f32 	[%rd12+1284], %f207;
	st.global.f32 	[%rd12+1032], %f191;
	st.global.f32 	[%rd12+1288], %f208;
	st.global.f32 	[%rd12+1036], %f190;
	st.global.f32 	[%rd12+1292], %f209;
	st.global.f32 	[%rd12+1536], %f189;
	st.global.f32 	[%rd12+1792], %f210;
	st.global.f32 	[%rd12+1540], %f188;
	st.global.f32 	[%rd12+1796], %f211;
	st.global.f32 	[%rd12+1544], %f187;
	st.global.f32 	[%rd12+1800], %f212;
	st.global.f32 	[%rd12+1548], %f186;
	st.global.f32 	[%rd12+1804], %f213;
	ret;

}


// ===== COMPILED SASS (sm_100) =====

	.target	sm_100

	.elftype	@"ET_EXEC"


//--------------------- .note.nv.tkinfo           --------------------------
	.section	.note.nv.tkinfo,"",@"SHT_NOTE"
	.sectionflags	@"SHF_NOTE_NV_TKINFO"
	.tkinfo
        /*0018*/ 	.word	0x00000002
        /*0030*/ 	.string	""
        /*0030*/ 	.string	"ptxas"
        /*0030*/ 	.string	"Cuda compilation tools, release 13.0, V13.0.88"
        /*0030*/ 	.string	"Build cuda_13.0.r13.0/compiler.36424714_0"
        /*0030*/ 	.string	"-arch sm_100 -m 64 "



//--------------------- .note.nv.cuinfo           --------------------------
	.section	.note.nv.cuinfo,"",@"SHT_NOTE"
	.sectionflags	@"SHF_NOTE_NV_CUINFO"
        /*0018*/ 	.short	0x0002
        /*001a*/ 	.short	0x0064
        /*001c*/ 	.short	0x0082
	.zero		2


//--------------------- .nv.info                  --------------------------
	.section	.nv.info,"",@"SHT_CUDA_INFO"
	.align	4


	//----- nvinfo : EIATTR_REGCOUNT
	.align		4
        /*0000*/ 	.byte	0x04, 0x2f
        /*0002*/ 	.short	(.L_1 - .L_0)
	.align		4
.L_0:
        /*0004*/ 	.word	index@(default_function_kernel)
        /*0008*/ 	.word	0x0000004a


	//----- nvinfo : EIATTR_FRAME_SIZE
	.align		4
.L_1:
        /*000c*/ 	.byte	0x04, 0x11
        /*000e*/ 	.short	(.L_3 - .L_2)
	.align		4
.L_2:
        /*0010*/ 	.word	index@(default_function_kernel)
        /*0014*/ 	.word	0x00000000


	//----- nvinfo : EIATTR_MIN_STACK_SIZE
	.align		4
.L_3:
        /*0018*/ 	.byte	0x04, 0x12
        /*001a*/ 	.short	(.L_5 - .L_4)
	.align		4
.L_4:
        /*001c*/ 	.word	index@(default_function_kernel)
        /*0020*/ 	.word	0x00000000
.L_5:


//--------------------- .nv.compat                --------------------------
	.section	.nv.compat,"",@"SHT_CUDA_COMPAT_INFO"
	.align	4
        /*0000*/ 	.byte	0x02, 0x09, 0x00, 0x00, 0x02, 0x02, 0x01, 0x00, 0x02, 0x05, 0x05, 0x00, 0x03, 0x07, 0x01, 0x01
        /*0010*/ 	.byte	0x02, 0x03, 0x00, 0x00, 0x02, 0x06, 0x01, 0x00, 0x04, 0x0b, 0x08, 0x00, 0x09, 0x00, 0x00, 0x00
        /*0020*/ 	.byte	0x00, 0x00, 0x00, 0x00


//--------------------- .nv.info.default_function_kernel --------------------------
	.section	.nv.info.default_function_kernel,"",@"SHT_CUDA_INFO"
	.sectionflags	@""
	.align	4


	//----- nvinfo : EIATTR_CUDA_API_VERSION
	.align		4
        /*0000*/ 	.byte	0x04, 0x37
        /*0002*/ 	.short	(.L_7 - .L_6)
.L_6:
        /*0004*/ 	.word	0x00000082


	//----- nvinfo : EIATTR_KPARAM_INFO
	.align		4
.L_7:
        /*0008*/ 	.byte	0x04, 0x17
        /*000a*/ 	.short	(.L_9 - .L_8)
.L_8:
        /*000c*/ 	.word	0x00000000
        /*0010*/ 	.short	0x0002
        /*0012*/ 	.short	0x0010
        /*0014*/ 	.byte	0x00, 0xf5, 0x21, 0x00


	//----- nvinfo : EIATTR_KPARAM_INFO
	.align		4
.L_9:
        /*0018*/ 	.byte	0x04, 0x17
        /*001a*/ 	.short	(.L_11 - .L_10)
.L_10:
        /*001c*/ 	.word	0x00000000
        /*0020*/ 	.short	0x0001
        /*0022*/ 	.short	0x0008
        /*0024*/ 	.byte	0x00, 0xf5, 0x21, 0x00


	//----- nvinfo : EIATTR_KPARAM_INFO
	.align		4
.L_11:
        /*0028*/ 	.byte	0x04, 0x17
        /*002a*/ 	.short	(.L_13 - .L_12)
.L_12:
        /*002c*/ 	.word	0x00000000
        /*0030*/ 	.short	0x0000
        /*0032*/ 	.short	0x0000
        /*0034*/ 	.byte	0x00, 0xf5, 0x21, 0x00


	//----- nvinfo : EIATTR_SPARSE_MMA_MASK
	.align		4
.L_13:
        /*0038*/ 	.byte	0x03, 0x50
        /*003a*/ 	.short	0x0000


	//----- nvinfo : EIATTR_MAXREG_COUNT
	.align		4
        /*003c*/ 	.byte	0x03, 0x1b
        /*003e*/ 	.short	0x00ff


	//----- nvinfo : EIATTR_NUM_BARRIERS
	.align		4
        /*0040*/ 	.byte	0x02, 0x4c
        /*0042*/ 	.byte	0x01
	.zero		1


	//----- nvinfo : EIATTR_MERCURY_ISA_VERSION
	.align		4
        /*0044*/ 	.byte	0x03, 0x5f
        /*0046*/ 	.short	0x0101


	//----- nvinfo : EIATTR_VRC_CTA_INIT_COUNT
	.align		4
        /*0048*/ 	.byte	0x02, 0x4a
	.zero		1
	.zero		1


	//----- nvinfo : EIATTR_EXIT_INSTR_OFFSETS
	.align		4
        /*004c*/ 	.byte	0x04, 0x1c
        /*004e*/ 	.short	(.L_15 - .L_14)


	//   ....[0]....
.L_14:
        /*0050*/ 	.word	0x00001110


	//----- nvinfo : EIATTR_MAX_THREADS
	.align		4
.L_15:
        /*0054*/ 	.byte	0x04, 0x05
        /*0056*/ 	.short	(.L_17 - .L_16)
.L_16:
        /*0058*/ 	.word	0x00000100
        /*005c*/ 	.word	0x00000001
        /*0060*/ 	.word	0x00000001


	//----- nvinfo : EIATTR_CRS_STACK_SIZE
	.align		4
.L_17:
        /*0064*/ 	.byte	0x04, 0x1e
        /*0066*/ 	.short	(.L_19 - .L_18)
.L_18:
        /*0068*/ 	.word	0x00000000


	//----- nvinfo : EIATTR_CBANK_PARAM_SIZE
	.align		4
.L_19:
        /*006c*/ 	.byte	0x03, 0x19
        /*006e*/ 	.short	0x0018


	//----- nvinfo : EIATTR_PARAM_CBANK
	.align		4
        /*0070*/ 	.byte	0x04, 0x0a
        /*0072*/ 	.short	(.L_21 - .L_20)
	.align		4
.L_20:
        /*0074*/ 	.word	index@(.nv.constant0.default_function_kernel)
        /*0078*/ 	.short	0x0380
        /*007a*/ 	.short	0x0018


	//----- nvinfo : EIATTR_SW_WAR
	.align		4
.L_21:
        /*007c*/ 	.byte	0x04, 0x36
        /*007e*/ 	.short	(.L_23 - .L_22)
.L_22:
        /*0080*/ 	.word	0x00000008
.L_23:


//--------------------- .nv.callgraph             --------------------------
	.section	.nv.callgraph,"",@"SHT_CUDA_CALLGRAPH"
	.align	4
	.sectionentsize	8
	.align		4
        /*0000*/ 	.word	0x00000000
	.align		4
        /*0004*/ 	.word	0xffffffff
	.align		4
        /*0008*/ 	.word	0x00000000
	.align		4
        /*000c*/ 	.word	0xfffffffe
	.align		4
        /*0010*/ 	.word	0x00000000
	.align		4
        /*0014*/ 	.word	0xfffffffd
	.align		4
        /*0018*/ 	.word	0x00000000
	.align		4
        /*001c*/ 	.word	0xfffffffc


//--------------------- .text.default_function_kernel --------------------------
	.section	.text.default_function_kernel,"ax",@progbits
	.align	128
        .global         default_function_kernel
        .type           default_function_kernel,@function
        .size           default_function_kernel,(.L_x_5 - default_function_kernel)
        .other          default_function_kernel,@"STO_CUDA_ENTRY STV_DEFAULT"
default_function_kernel:
.text.default_function_kernel:
[----:B------:R-:W-:Y:S01]  /*0000*/  LDC R1, c[0x0][0x37c] ;  /* 0x0000df00ff017b82 */ /* 0x000fe20000000800 */
[----:B------:R-:W0:Y:S07]  /*0010*/  S2R R0, SR_CTAID.Z ;  /* 0x0000000000007919 */ /* 0x000e2e0000002700 */
[----:B------:R-:W1:Y:S01]  /*0020*/  S2UR UR6, SR_CgaCtaId ;  /* 0x00000000000679c3 */ /* 0x000e620000008800 */
[----:B------:R-:W-:Y:S01]  /*0030*/  UMOV UR4, 0x400 ;  /* 0x0000040000047882 */ /* 0x000fe20000000000 */
[----:B------:R-:W-:Y:S01]  /*0040*/  HFMA2 R59, -RZ, RZ, 0, 0 ;  /* 0x00000000ff3b7431 */ /* 0x000fe200000001ff */
[----:B------:R-:W2:Y:S01]  /*0050*/  S2R R3, SR_TID.Y ;  /* 0x0000000000037919 */ /* 0x000ea20000002200 */
[----:B------:R-:W-:Y:S01]  /*0060*/  UIADD3 UR5, UPT, UPT, UR4, 0x1000, URZ ;  /* 0x0000100004057890 */ /* 0x000fe2000fffe0ff */
[----:B------:R-:W-:Y:S01]  /*0070*/  HFMA2 R55, -RZ, RZ, 0, 0 ;  /* 0x00000000ff377431 */ /* 0x000fe200000001ff */
[----:B------:R-:W-:Y:S01]  /*0080*/  CS2R R50, SRZ ;  /* 0x0000000000327805 */ /* 0x000fe2000001ff00 */
[----:B------:R-:W3:Y:S01]  /*0090*/  S2R R16, SR_TID.X ;  /* 0x0000000000107919 */ /* 0x000ee20000002100 */
[----:B------:R-:W-:Y:S01]  /*00a0*/  HFMA2 R29, -RZ, RZ, 0, 0 ;  /* 0x00000000ff1d7431 */ /* 0x000fe200000001ff */
[----:B------:R-:W-:-:S02]  /*00b0*/  MOV R61, RZ ;  /* 0x000000ff003d7202 */ /* 0x000fc40000000f00 */
[----:B------:R-:W-:Y:S02]  /*00c0*/  CS2R R48, SRZ ;  /* 0x0000000000307805 */ /* 0x000fe4000001ff00 */
[----:B------:R-:W-:Y:S02]  /*00d0*/  MOV R57, RZ ;  /* 0x000000ff00397202 */ /* 0x000fe40000000f00 */
[----:B------:R-:W-:Y:S02]  /*00e0*/  CS2R R46, SRZ ;  /* 0x00000000002e7805 */ /* 0x000fe4000001ff00 */
[----:B------:R-:W-:Y:S02]  /*00f0*/  CS2R R42, SRZ ;  /* 0x00000000002a7805 */ /* 0x000fe4000001ff00 */
[----:B------:R-:W-:Y:S02]  /*0100*/  CS2R R40, SRZ ;  /* 0x0000000000287805 */ /* 0x000fe4000001ff00 */
[----:B------:R-:W-:-:S02]  /*0110*/  CS2R R36, SRZ ;  /* 0x0000000000247805 */ /* 0x000fc4000001ff00 */
[----:B------:R-:W-:Y:S02]  /*0120*/  CS2R R44, SRZ ;  /* 0x00000000002c7805 */ /* 0x000fe4000001ff00 */
[----:B------:R-:W-:Y:S02]  /*0130*/  CS2R R38, SRZ ;  /* 0x0000000000267805 */ /* 0x000fe4000001ff00 */
[----:B------:R-:W-:Y:S02]  /*0140*/  MOV R53, RZ ;  /* 0x000000ff00357202 */ /* 0x000fe40000000f00 */
[----:B------:R-:W-:Y:S02]  /*0150*/  CS2R R30, SRZ ;  /* 0x00000000001e7805 */ /* 0x000fe4000001ff00 */
[----:B------:R-:W-:Y:S02]  /*0160*/  CS2R R12, SRZ ;  /* 0x00000000000c7805 */ /* 0x000fe4000001ff00 */
[----:B------:R-:W-:-:S02]  /*0170*/  CS2R R10, SRZ ;  /* 0x00000000000a7805 */ /* 0x000fc4000001ff00 */
[----:B------:R-:W-:Y:S02]  /*0180*/  CS2R R14, SRZ ;  /* 0x00000000000e7805 */ /* 0x000fe4000001ff00 */
[----:B------:R-:W-:Y:S01]  /*0190*/  CS2R R32, SRZ ;  /* 0x0000000000207805 */ /* 0x000fe2000001ff00 */
[----:B-1----:R-:W-:Y:S02]  /*01a0*/  ULEA UR5, UR6, UR5, 0x18 ;  /* 0x0000000506057291 */ /* 0x002fe4000f8ec0ff */
[----:B------:R-:W-:Y:S01]  /*01b0*/  ULEA UR4, UR6, UR4, 0x18 ;  /* 0x0000000406047291 */ /* 0x000fe2000f8ec0ff */
[----:B------:R-:W1:Y:S01]  /*01c0*/  LDCU.64 UR8, c[0x0][0x358] ;  /* 0x00006b00ff0877ac */ /* 0x000e620008000a00 */
[----:B0-----:R-:W-:Y:S02]  /*01d0*/  LOP3.LUT R2, R0, 0xffff, RZ, 0xc0, !PT ;  /* 0x0000ffff00027812 */ /* 0x001fe400078ec0ff */
[----:B--2---:R-:W-:-:S03]  /*01e0*/  LEA R7, R3, UR5, 0x4 ;  /* 0x0000000503077c11 */ /* 0x004fc6000f8e20ff */
[----:B------:R-:W-:Y:S01]  /*01f0*/  IMAD R2, R2, 0x469f, RZ ;  /* 0x0000469f02027824 */ /* 0x000fe200078e02ff */
[----:B---3--:R-:W-:-:S04]  /*0200*/  LEA R6, R3, R16, 0x4 ;  /* 0x0000001003067211 */ /* 0x008fc800078e20ff */
[----:B------:R-:W-:Y:S02]  /*0210*/  SHF.R.U32.HI R2, RZ, 0x14, R2 ;  /* 0x00000014ff027819 */ /* 0x000fe40000011602 */
[----:B------:R-:W-:Y:S02]  /*0220*/  SHF.L.U32 R6, R6, 0x3, RZ ;  /* 0x0000000306067819 */ /* 0x000fe400000006ff */
[----:B------:R-:W-:Y:S02]  /*0230*/  PRMT R4, R2, 0x9910, RZ ;  /* 0x0000991002047816 */ /* 0x000fe400000000ff */
[----:B------:R-:W-:-:S03]  /*0240*/  IADD3 R7, PT, PT, R7, 0x8, RZ ;  /* 0x0000000807077810 */ /* 0x000fc60007ffe0ff */
[----:B------:R-:W-:-:S05]  /*0250*/  IMAD R4, R4, 0x3a, RZ ;  /* 0x0000003a04047824 */ /* 0x000fca00078e02ff */
[----:B------:R-:W-:-:S04]  /*0260*/  IADD3 R4, PT, PT, RZ, -R4, RZ ;  /* 0x80000004ff047210 */ /* 0x000fc80007ffe0ff */
[----:B------:R-:W-:Y:S02]  /*0270*/  PRMT R5, R4, 0x7710, RZ ;  /* 0x0000771004057816 */ /* 0x000fe400000000ff */
[----:B------:R-:W-:Y:S02]  /*0280*/  SHF.L.U32 R4, R16, 0x2, RZ ;  /* 0x0000000210047819 */ /* 0x000fe400000006ff */
[----:B------:R-:W-:-:S04]  /*0290*/  IADD3 R8, PT, PT, R5, R0, RZ ;  /* 0x0000000005087210 */ /* 0x000fc80007ffe0ff */
[C---:B------:R-:W-:Y:S02]  /*02a0*/  LOP3.LUT R5, R8.reuse, 0xffff, RZ, 0xc0, !PT ;  /* 0x0000ffff08057812 */ /* 0x040fe400078ec0ff */
[----:B------:R-:W-:Y:S02]  /*02b0*/  IADD3 R8, PT, PT, R8, -0x1, RZ ;  /* 0xffffffff08087810 */ /* 0x000fe40007ffe0ff */
[----:B------:R-:W-:Y:S02]  /*02c0*/  LEA R5, R5, R6, 0xd ;  /* 0x0000000605057211 */ /* 0x000fe400078e68ff */
[----:B------:R-:W-:-:S03]  /*02d0*/  LEA R6, R6, UR4, 0x2 ;  /* 0x0000000406067c11 */ /* 0x000fc6000f8e10ff */
[----:B------:R-:W-:Y:S02]  /*02e0*/  IMAD R9, R2, 0x70000, R5 ;  /* 0x0007000002097824 */ /* 0x000fe400078e0205 */
[----:B------:R-:W-:Y:S01]  /*02f0*/  HFMA2 R2, -RZ, RZ, 0, 0 ;  /* 0x00000000ff027431 */ /* 0x000fe200000001ff */
[----:B------:R-:W-:Y:S02]  /*0300*/  LEA R5, R3, R4, 0x6 ;  /* 0x0000000403057211 */ /* 0x000fe400078e30ff */
[----:B------:R-:W-:Y:S02]  /*0310*/  LEA R4, R16, UR4, 0x4 ;  /* 0x0000000410047c11 */ /* 0x000fe4000f8e20ff */
[----:B-1----:R-:W-:-:S07]  /*0320*/  IADD3 R9, PT, PT, R9, -0x72000, RZ ;  /* 0xfff8e00009097810 */ /* 0x002fce0007ffe0ff */
.L_x_3:
[----:B------:R-:W-:Y:S01]  /*0330*/  BAR.SYNC.DEFER_BLOCKING 0x0 ;  /* 0x0000000000007b1d */ /* 0x000fe20000010000 */
[----:B------:R-:W-:-:S05]  /*0340*/  ISETP.GT.U32.AND P0, PT, R3, 0x7, PT ;  /* 0x000000070300780c */ /* 0x000fca0003f04070 */
[----:B------:R-:W-:Y:S08]  /*0350*/  BSSY.RECONVERGENT B0, `(.L_x_0) ;  /* 0x000001b000007945 */ /* 0x000ff00003800200 */
[----:B------:R-:W-:Y:S05]  /*0360*/  @P0 BRA `(.L_x_1) ;  /* 0x0000000000640947 */ /* 0x000fea0003800000 */
[----:B------:R-:W0:Y:S01]  /*0370*/  LDC.64 R34, c[0x0][0x380] ;  /* 0x0000e000ff227b82 */ /* 0x000e220000000a00 */
[----:B------:R-:W-:Y:S02]  /*0380*/  LOP3.LUT R16, R8, 0xffff, RZ, 0xc0, !PT ;  /* 0x0000ffff08107812 */ /* 0x000fe400078ec0ff */
[----:B------:R-:W-:Y:S02]  /*0390*/  CS2R R18, SRZ ;  /* 0x0000000000127805 */ /* 0x000fe4000001ff00 */
[----:B------:R-:W-:Y:S02]  /*03a0*/  LEA R17, R2, R9, 0xa ;  /* 0x0000000902117211 */ /* 0x000fe400078e50ff */
[----:B------:R-:W-:Y:S02]  /*03b0*/  CS2R R22, SRZ ;  /* 0x0000000000167805 */ /* 0x000fe4000001ff00 */
[----:B------:R-:W-:Y:S02]  /*03c0*/  ISETP.GT.U32.AND P0, PT, R16, 0x37, PT ;  /* 0x000000371000780c */ /* 0x000fe40003f04070 */
[----:B------:R-:W-:-:S02]  /*03d0*/  CS2R R20, SRZ ;  /* 0x0000000000147805 */ /* 0x000fc4000001ff00 */
[----:B------:R-:W-:Y:S01]  /*03e0*/  IADD3 R16, PT, PT, R0, -0x3a, RZ ;  /* 0xffffffc600107810 */ /* 0x000fe20007ffe0ff */
[----:B------:R-:W1:Y:S01]  /*03f0*/  LDC.64 R24, c[0x0][0x390] ;  /* 0x0000e400ff187b82 */ /* 0x000e620000000a00 */
[----:B------:R-:W-:Y:S02]  /*0400*/  LEA R27, R2, R5, 0x9 ;  /* 0x00000005021b7211 */ /* 0x000fe400078e48ff */
[----:B------:R-:W-:Y:S01]  /*0410*/  ISETP.GT.U32.OR P0, PT, R16, 0xcaf, P0 ;  /* 0x00000caf1000780c */ /* 0x000fe20000704470 */
[----:B0-----:R-:W-:Y:S01]  /*0420*/  IMAD.WIDE R34, R17, 0x4, R34 ;  /* 0x0000000411227825 */ /* 0x001fe200078e0222 */
[----:B------:R-:W-:-:S11]  /*0430*/  CS2R R16, SRZ ;  /* 0x0000000000107805 */ /* 0x000fd6000001ff00 */
[----:B------:R-:W2:Y:S01]  /*0440*/  @!P0 LDG.E.128.CONSTANT R20, desc[UR8][R34.64+0x10] ;  /* 0x0000100822148981 */ /* 0x000ea2000c1e9d00 */
[----:B-1----:R-:W-:-:S03]  /*0450*/  IMAD.WIDE.U32 R24, R27, 0x4, R24 ;  /* 0x000000041b187825 */ /* 0x002fc600078e0018 */
[----:B------:R-:W3:Y:S04]  /*0460*/  @!P0 LDG.E.128.CONSTANT R16, desc[UR8][R34.64] ;  /* 0x0000000822108981 */ /* 0x000ee8000c1e9d00 */
[----:B------:R-:W4:Y:S01]  /*0470*/  LDG.E.128.CONSTANT R24, desc[UR8][R24.64] ;  /* 0x0000000818187981 */ /* 0x000f22000c1e9d00 */
[----:B------:R-:W0:Y:S01]  /*0480*/  S2UR UR5, SR_CgaCtaId ;  /* 0x00000000000579c3 */ /* 0x000e220000008800 */
[----:B------:R-:W-:Y:S02]  /*0490*/  UMOV UR4, 0x400 ;  /* 0x0000040000047882 */ /* 0x000fe40000000000 */
[----:B------:R-:W-:-:S04]  /*04a0*/  UIADD3 UR4, UPT, UPT, UR4, 0x1000, URZ ;  /* 0x0000100004047890 */ /* 0x000fc8000fffe0ff */
[----:B0-----:R-:W-:-:S06]  /*04b0*/  ULEA UR4, UR5, UR4, 0x18 ;  /* 0x0000000405047291 */ /* 0x001fcc000f8ec0ff */
[----:B------:R-:W-:Y:S01]  /*04c0*/  LEA R28, R5, UR4, 0x2 ;  /* 0x00000004051c7c11 */ /* 0x000fe2000f8e10ff */
[----:B--2---:R0:W-:Y:S04]  /*04d0*/  STS.128 [R6+0x10], R20 ;  /* 0x0000101406007388 */ /* 0x0041e80000000c00 */
[----:B---3--:R0:W-:Y:S04]  /*04e0*/  STS.128 [R6], R16 ;  /* 0x0000001006007388 */ /* 0x0081e80000000c00 */
[----:B----4-:R0:W-:Y:S02]  /*04f0*/  STS.128 [R28], R24 ;  /* 0x000000181c007388 */ /* 0x0101e40000000c00 */
.L_x_1:
[----:B------:R-:W-:Y:S05]  /*0500*/  BSYNC.RECONVERGENT B0 ;  /* 0x0000000000007941 */ /* 0x000fea0003800200 */
.L_x_0:
[----:B------:R-:W-:Y:S01]  /*0510*/  BAR.SYNC.DEFER_BLOCKING 0x0 ;  /* 0x0000000000007b1d */ /* 0x000fe20000010000 */
[----:B0-----:R-:W-:-:S05]  /*0520*/  MOV R28, R7 ;  /* 0x00000007001c7202 */ /* 0x001fca0000000f00 */
[----:B------:R-:W-:-:S05]  /*0530*/  UMOV UR4, 0x100 ;  /* 0x0000010000047882 */ /* 0x000fca0000000000 */
.L_x_2:
[----:B------:R-:W-:Y:S04]  /*0540*/  LDS.64 R24, [R28+-0x8] ;  /* 0xfffff8001c187984 */ /* 0x000fe80000000a00 */
[----:B------:R-:W0:Y:S04]  /*0550*/  LDS.128 R20, [R4+UR4+-0x100] ;  /* 0xffff000404147984 */ /* 0x000e280008000c00 */
[----:B------:R-:W1:Y:S04]  /*0560*/  LDS.64 R34, [R28] ;  /* 0x000000001c227984 */ /* 0x000e680000000a00 */
[----:B------:R-:W2:Y:S01]  /*0570*/  LDS.128 R16, [R4+UR4] ;  /* 0x0000000404107984 */ /* 0x000ea20008000c00 */
[C---:B0-----:R-:W-:Y:S01]  /*0580*/  FFMA R52, R20.reuse, R24, R39 ;  /* 0x0000001814347223 */ /* 0x041fe20000000027 */
[----:B------:R-:W-:Y:S01]  /*0590*/  FFMA R54, R20, R25, R36 ;  /* 0x0000001914367223 */ /* 0x000fe20000000024 */
[----:B------:R-:W-:Y:S01]  /*05a0*/  FFMA R45, R24, R21, R45 ;  /* 0x00000015182d7223 */ /* 0x000fe2000000002d */
[C---:B------:R-:W-:Y:S01]  /*05b0*/  FFMA R58, R21.reuse, R25, R38 ;  /* 0x00000019153a7223 */ /* 0x040fe20000000026 */
[C---:B-1----:R-:W-:Y:S01]  /*05c0*/  FFMA R56, R20.reuse, R34, R37 ;  /* 0x0000002214387223 */ /* 0x042fe20000000025 */
[----:B------:R-:W-:Y:S01]  /*05d0*/  FFMA R40, R20, R35, R40 ;  /* 0x0000002314287223 */ /* 0x000fe20000000028 */
[----:B------:R-:W-:Y:S01]  /*05e0*/  FFMA R43, R34, R21, R43 ;  /* 0x00000015222b7223 */ /* 0x000fe2000000002b */
[----:B------:R-:W-:Y:S01]  /*05f0*/  FFMA R42, R21, R35, R42 ;  /* 0x00000023152a7223 */ /* 0x000fe2000000002a */
[-C--:B------:R-:W-:Y:S01]  /*0600*/  FFMA R47, R24, R22.reuse, R47 ;  /* 0x00000016182f7223 */ /* 0x080fe2000000002f */
[----:B------:R-:W-:Y:S01]  /*0610*/  FFMA R49, R22, R25, R49 ;  /* 0x0000001916317223 */ /* 0x000fe20000000031 */
[----:B------:R-:W-:Y:S01]  /*0620*/  FFMA R51, R34, R22, R51 ;  /* 0x0000001622337223 */ /* 0x000fe20000000033 */
[----:B------:R-:W-:Y:S01]  /*0630*/  FFMA R46, R22, R35, R46 ;  /* 0x00000023162e7223 */ /* 0x000fe2000000002e */
[----:B------:R-:W-:Y:S01]  /*0640*/  FFMA R53, R24, R23, R53 ;  /* 0x0000001718357223 */ /* 0x000fe20000000035 */
[C---:B------:R-:W-:Y:S01]  /*0650*/  FFMA R44, R23.reuse, R25, R44 ;  /* 0x00000019172c7223 */ /* 0x040fe2000000002c */
[----:B------:R-:W-:Y:S01]  /*0660*/  FFMA R55, R34, R23, R55 ;  /* 0x0000001722377223 */ /* 0x000fe20000000037 */
[----:B------:R-:W-:Y:S01]  /*0670*/  FFMA R48, R23, R35, R48 ;  /* 0x0000002317307223 */ /* 0x000fe20000000030 */
[----:B--2---:R-:W-:Y:S01]  /*0680*/  FFMA R57, R16, R24, R57 ;  /* 0x0000001810397223 */ /* 0x004fe20000000039 */
[C---:B------:R-:W-:Y:S01]  /*0690*/  FFMA R59, R24.reuse, R17, R59 ;  /* 0x00000011183b7223 */ /* 0x040fe2000000003b */
[C---:B------:R-:W-:Y:S01]  /*06a0*/  FFMA R61, R24.reuse, R18, R61 ;  /* 0x00000012183d7223 */ /* 0x040fe2000000003d */
[----:B------:R-:W-:Y:S01]  /*06b0*/  FFMA R50, R24, R19, R50 ;  /* 0x0000001318327223 */ /* 0x000fe20000000032 */
[----:B------:R-:W-:Y:S01]  /*06c0*/  LDS.64 R38, [R28+0xf8] ;  /* 0x0000f8001c267984 */ /* 0x000fe20000000a00 */
[-C--:B------:R-:W-:Y:S01]  /*06d0*/  FFMA R31, R16, R25.reuse, R31 ;  /* 0x00000019101f7223 */ /* 0x080fe2000000001f */
[-C--:B------:R-:W-:Y:S01]  /*06e0*/  FFMA R12, R17, R25.reuse, R12 ;  /* 0x00000019110c7223 */ /* 0x080fe2000000000c */
[-C--:B------:R-:W-:Y:S01]  /*06f0*/  FFMA R29, R18, R25.reuse, R29 ;  /* 0x00000019121d7223 */ /* 0x080fe2000000001d */
[----:B------:R-:W0:Y:S01]  /*0700*/  LDS.128 R20, [R4+UR4+0x100] ;  /* 0x0001000404147984 */ /* 0x000e220008000c00 */
[----:B------:R-:W-:Y:S01]  /*0710*/  FFMA R10, R19, R25, R10 ;  /* 0x00000019130a7223 */ /* 0x000fe2000000000a */
[----:B------:R-:W-:Y:S01]  /*0720*/  FFMA R15, R16, R34, R15 ;  /* 0x00000022100f7223 */ /* 0x000fe2000000000f */
[C---:B------:R-:W-:Y:S01]  /*0730*/  FFMA R13, R34.reuse, R17, R13 ;  /* 0x00000011220d7223 */ /* 0x040fe2000000000d */
[----:B------:R-:W1:Y:S01]  /*0740*/  LDS.64 R36, [R28+0x100] ;  /* 0x000100001c247984 */ /* 0x000e620000000a00 */
[----:B------:R-:W-:Y:S01]  /*0750*/  FFMA R60, R34, R19, R30 ;  /* 0x00000013223c7223 */ /* 0x000fe2000000001e */
[-C--:B------:R-:W-:Y:S01]  /*0760*/  FFMA R62, R16, R35.reuse, R41 ;  /* 0x00000023103e7223 */ /* 0x080fe20000000029 */
[----:B------:R-:W-:Y:S01]  /*0770*/  FFMA R11, R34, R18, R11 ;  /* 0x00000012220b7223 */ /* 0x000fe2000000000b */
[----:B------:R-:W2:Y:S01]  /*0780*/  LDS.128 R24, [R4+UR4+0x200] ;  /* 0x0002000404187984 */ /* 0x000ea20008000c00 */
[-C--:B------:R-:W-:Y:S01]  /*0790*/  FFMA R30, R17, R35.reuse, R14 ;  /* 0x00000023111e7223 */ /* 0x080fe2000000000e */
[-C--:B------:R-:W-:Y:S01]  /*07a0*/  FFMA R41, R18, R35.reuse, R33 ;  /* 0x0000002312297223 */ /* 0x080fe20000000021 */
[----:B------:R-:W-:-:S02]  /*07b0*/  FFMA R64, R19, R35, R32 ;  /* 0x0000002313407223 */ /* 0x000fc40000000020 */
[----:B------:R-:W-:Y:S04]  /*07c0*/  LDS.64 R34, [R28+0x1f8] ;  /* 0x0001f8001c227984 */ /* 0x000fe80000000a00 */
[----:B------:R-:W3:Y:S04]  /*07d0*/  LDS.128 R16, [R4+UR4+0x300] ;  /* 0x0003000404107984 */ /* 0x000ee80008000c00 */
[----:B------:R-:W4:Y:S01]  /*07e0*/  LDS.64 R32, [R28+0x200] ;  /* 0x000200001c207984 */ /* 0x000f220000000a00 */
[C---:B0-----:R-:W-:Y:S01]  /*07f0*/  FFMA R63, R20.reuse, R38, R52 ;  /* 0x00000026143f7223 */ /* 0x041fe20000000034 */
[----:B------:R-:W-:Y:S01]  /*0800*/  FFMA R54, R20, R39, R54 ;  /* 0x0000002714367223 */ /* 0x000fe20000000036 */
[C---:B------:R-:W-:Y:S01]  /*0810*/  FFMA R45, R38.reuse, R21, R45 ;  /* 0x00000015262d7223 */ /* 0x040fe2000000002d */
[----:B------:R-:W-:Y:S01]  /*0820*/  FFMA R47, R38, R22, R47 ;  /* 0x00000016262f7223 */ /* 0x000fe2000000002f */
[C---:B-1----:R-:W-:Y:S01]  /*0830*/  FFMA R65, R20.reuse, R36, R56 ;  /* 0x0000002414417223 */ /* 0x042fe20000000038 */
[----:B------:R-:W-:Y:S01]  /*0840*/  FFMA R40, R20, R37, R40 ;  /* 0x0000002514287223 */ /* 0x000fe20000000028 */
[----:B------:R-:W-:Y:S01]  /*0850*/  FFMA R53, R38, R23, R53 ;  /* 0x0000001726357223 */ /* 0x000fe20000000035 */
[----:B------:R-:W-:Y:S01]  /*0860*/  FFMA R58, R21, R39, R58 ;  /* 0x00000027153a7223 */ /* 0x000fe2000000003a */
[----:B--2---:R-:W-:Y:S01]  /*0870*/  FFMA R57, R24, R38, R57 ;  /* 0x0000002618397223 */ /* 0x004fe20000000039 */
[C---:B------:R-:W-:Y:S01]  /*0880*/  FFMA R59, R38.reuse, R25, R59 ;  /* 0x00000019263b7223 */ /* 0x040fe2000000003b */
[C---:B------:R-:W-:Y:S01]  /*0890*/  FFMA R61, R38.reuse, R26, R61 ;  /* 0x0000001a263d7223 */ /* 0x040fe2000000003d */
[----:B------:R-:W-:Y:S01]  /*08a0*/  FFMA R20, R38, R27, R50 ;  /* 0x0000001b26147223 */ /* 0x000fe20000000032 */
[-C--:B------:R-:W-:Y:S01]  /*08b0*/  FFMA R49, R22, R39.reuse, R49 ;  /* 0x0000002716317223 */ /* 0x080fe20000000031 */
[-C--:B------:R-:W-:Y:S01]  /*08c0*/  FFMA R44, R23, R39.reuse, R44 ;  /* 0x00000027172c7223 */ /* 0x080fe2000000002c */
[-C--:B------:R-:W-:Y:S01]  /*08d0*/  FFMA R31, R24, R39.reuse, R31 ;  /* 0x00000027181f7223 */ /* 0x080fe2000000001f */
[-C--:B------:R-:W-:Y:S01]  /*08e0*/  FFMA R38, R25, R39.reuse, R12 ;  /* 0x0000002719267223 */ /* 0x080fe2000000000c */
[-C--:B------:R-:W-:Y:S01]  /*08f0*/  FFMA R29, R26, R39.reuse, R29 ;  /* 0x000000271a1d7223 */ /* 0x080fe2000000001d */
[----:B------:R-:W-:Y:S01]  /*0900*/  FFMA R50, R27, R39, R10 ;  /* 0x000000271b327223 */ /* 0x000fe2000000000a */
[----:B------:R-:W-:Y:S01]  /*0910*/  FFMA R39, R24, R36, R15 ;  /* 0x0000002418277223 */ /* 0x000fe2000000000f */
[C---:B------:R-:W-:Y:S01]  /*0920*/  FFMA R67, R36.reuse, R25, R13 ;  /* 0x0000001924437223 */ /* 0x040fe2000000000d */
[C---:B------:R-:W-:Y:S01]  /*0930*/  FFMA R43, R36.reuse, R21, R43 ;  /* 0x00000015242b7223 */ /* 0x040fe2000000002b */
[----:B------:R-:W0:Y:S01]  /*0940*/  LDS.128 R12, [R4+UR4+0x400] ;  /* 0x00040004040c7984 */ /* 0x000e220008000c00 */
[-C--:B------:R-:W-:Y:S01]  /*0950*/  FFMA R42, R21, R37.reuse, R42 ;  /* 0x00000025152a7223 */ /* 0x080fe2000000002a */
[----:B------:R-:W-:Y:S01]  /*0960*/  FFMA R51, R36, R22, R51 ;  /* 0x0000001624337223 */ /* 0x000fe20000000033 */
[----:B------:R-:W-:Y:S01]  /*0970*/  FFMA R46, R22, R37, R46 ;  /* 0x00000025162e7223 */ /* 0x000fe2000000002e */
[----:B------:R-:W-:Y:S01]  /*0980*/  FFMA R55, R36, R23, R55 ;  /* 0x0000001724377223 */ /* 0x000fe20000000037 */
[----:B------:R-:W-:Y:S01]  /*0990*/  FFMA R48, R23, R37, R48 ;  /* 0x0000002517307223 */ /* 0x000fe20000000030 */
[----:B---3--:R-:W-:Y:S01]  /*09a0*/  FFMA R63, R16, R34, R63 ;  /* 0x00000022103f7223 */ /* 0x008fe2000000003f */
[C---:B------:R-:W-:Y:S01]  /*09b0*/  FFMA R45, R34.reuse, R17, R45 ;  /* 0x00000011222d7223 */ /* 0x040fe2000000002d */
[C---:B------:R-:W-:Y:S01]  /*09c0*/  FFMA R47, R34.reuse, R18, R47 ;  /* 0x00000012222f7223 */ /* 0x040fe2000000002f */
[----:B------:R-:W-:Y:S01]  /*09d0*/  FFMA R53, R34, R19, R53 ;  /* 0x0000001322357223 */ /* 0x000fe20000000035 */
[----:B------:R-:W-:Y:S01]  /*09e0*/  FFMA R69, R36, R26, R11 ;  /* 0x0000001a24457223 */ /* 0x000fe2000000000b */
[C---:B------:R-:W-:Y:S01]  /*09f0*/  FFMA R54, R16.reuse, R35, R54 ;  /* 0x0000002310367223 */ /* 0x040fe20000000036 */
[C---:B----4-:R-:W-:Y:S01]  /*0a00*/  FFMA R65, R16.reuse, R32, R65 ;  /* 0x0000002010417223 */ /* 0x050fe20000000041 */
[----:B------:R-:W-:Y:S01]  /*0a10*/  FFMA R40, R16, R33, R40 ;  /* 0x0000002110287223 */ /* 0x000fe20000000028 */
[C---:B------:R-:W-:Y:S01]  /*0a20*/  FFMA R58, R17.reuse, R35, R58 ;  /* 0x00000023113a7223 */ /* 0x040fe2000000003a */
[----:B------:R-:W-:Y:S01]  /*0a30*/  FFMA R43, R32, R17, R43 ;  /* 0x00000011202b7223 */ /* 0x000fe2000000002b */
[----:B------:R-:W-:Y:S01]  /*0a40*/  FFMA R42, R17, R33, R42 ;  /* 0x00000021112a7223 */ /* 0x000fe2000000002a */
[----:B------:R-:W-:Y:S01]  /*0a50*/  FFMA R49, R18, R35, R49 ;  /* 0x0000002312317223 */ /* 0x000fe20000000031 */
[----:B------:R-:W-:Y:S01]  /*0a60*/  FFMA R51, R32, R18, R51 ;  /* 0x0000001220337223 */ /* 0x000fe20000000033 */
[----:B------:R-:W-:Y:S01]  /*0a70*/  FFMA R46, R18, R33, R46 ;  /* 0x00000021122e7223 */ /* 0x000fe2000000002e */
[C---:B------:R-:W-:Y:S01]  /*0a80*/  FFMA R44, R19.reuse, R35, R44 ;  /* 0x00000023132c7223 */ /* 0x040fe2000000002c */
[----:B------:R-:W-:Y:S01]  /*0a90*/  FFMA R55, R32, R19, R55 ;  /* 0x0000001320377223 */ /* 0x000fe20000000037 */
[----:B------:R-:W-:Y:S01]  /*0aa0*/  FFMA R48, R19, R33, R48 ;  /* 0x0000002113307223 */ /* 0x000fe20000000030 */
[-C--:B------:R-:W-:Y:S01]  /*0ab0*/  FFMA R71, R24, R37.reuse, R62 ;  /* 0x0000002518477223 */ /* 0x080fe2000000003e */
[----:B------:R-:W-:Y:S01]  /*0ac0*/  FFMA R30, R25, R37, R30 ;  /* 0x00000025191e7223 */ /* 0x000fe2000000001e */
[----:B------:R-:W-:Y:S01]  /*0ad0*/  LDS.64 R10, [R28+0x2f8] ;  /* 0x0002f8001c0a7984 */ /* 0x000fe20000000a00 */
[----:B------:R-:W-:Y:S01]  /*0ae0*/  FFMA R60, R36, R27, R60 ;  /* 0x0000001b243c7223 */ /* 0x000fe2000000003c */
[-C--:B------:R-:W-:Y:S01]  /*0af0*/  FFMA R41, R26, R37.reuse, R41 ;  /* 0x000000251a297223 */ /* 0x080fe20000000029 */
[----:B------:R-:W-:Y:S01]  /*0b00*/  FFMA R64, R27, R37, R64 ;  /* 0x000000251b407223 */ /* 0x000fe20000000040 */
[----:B------:R-:W1:Y:S04]  /*0b10*/  LDS.128 R16, [R4+UR4+0x600] ;  /* 0x0006000404107984 */ /* 0x000e680008000c00 */
[----:B------:R2:W3:Y:S01]  /*0b20*/  LDS.64 R24, [R28+0x300] ;  /* 0x000300001c187984 */ /* 0x0004e20000000a00 */
[----:B0-----:R-:W-:Y:S01]  /*0b30*/  FFMA R57, R12, R34, R57 ;  /* 0x000000220c397223 */ /* 0x001fe20000000039 */
[C---:B------:R-:W-:Y:S01]  /*0b40*/  FFMA R59, R34.reuse, R13, R59 ;  /* 0x0000000d223b7223 */ /* 0x040fe2000000003b */
[C---:B------:R-:W-:Y:S01]  /*0b50*/  FFMA R61, R34.reuse, R14, R61 ;  /* 0x0000000e223d7223 */ /* 0x040fe2000000003d */
[----:B------:R-:W-:Y:S01]  /*0b60*/  FFMA R34, R34, R15, R20 ;  /* 0x0000000f22227223 */ /* 0x000fe20000000014 */
[----:B------:R-:W-:Y:S01]  /*0b70*/  FFMA R27, R12, R32, R39 ;  /* 0x000000200c1b7223 */ /* 0x000fe20000000027 */
[----:B------:R-:W0:Y:S01]  /*0b80*/  LDS.128 R20, [R4+UR4+0x500] ;  /* 0x0005000404147984 */ /* 0x000e220008000c00 */
[----:B------:R-:W-:Y:S01]  /*0b90*/  UIADD3 UR4, UPT, UPT, UR4, 0x800, URZ ;  /* 0x0000080004047890 */ /* 0x000fe2000fffe0ff */
[C---:B------:R-:W-:Y:S01]  /*0ba0*/  FFMA R67, R32.reuse, R13, R67 ;  /* 0x0000000d20437223 */ /* 0x040fe20000000043 */
[C---:B------:R-:W-:Y:S01]  /*0bb0*/  FFMA R69, R32.reuse, R14, R69 ;  /* 0x0000000e20457223 */ /* 0x040fe20000000045 */
[----:B------:R-:W-:Y:S01]  /*0bc0*/  FFMA R60, R32, R15, R60 ;  /* 0x0000000f203c7223 */ /* 0x000fe2000000003c */
[----:B------:R-:W-:Y:S01]  /*0bd0*/  UISETP.NE.AND UP0, UPT, UR4, 0x1100, UPT ;  /* 0x000011000400788c */ /* 0x000fe2000bf05270 */
[-C--:B------:R-:W-:Y:S01]  /*0be0*/  FFMA R31, R12, R35.reuse, R31 ;  /* 0x000000230c1f7223 */ /* 0x080fe2000000001f */
[-C--:B------:R-:W-:Y:S01]  /*0bf0*/  FFMA R26, R13, R35.reuse, R38 ;  /* 0x000000230d1a7223 */ /* 0x080fe20000000026 */
[-C--:B------:R-:W-:Y:S01]  /*0c00*/  FFMA R29, R14, R35.reuse, R29 ;  /* 0x000000230e1d7223 */ /* 0x080fe2000000001d */
[----:B------:R-:W-:Y:S01]  /*0c10*/  FFMA R52, R15, R35, R50 ;  /* 0x000000230f347223 */ /* 0x000fe20000000032 */
[-C--:B------:R-:W-:Y:S01]  /*0c20*/  FFMA R32, R13, R33.reuse, R30 ;  /* 0x000000210d207223 */ /* 0x080fe2000000001e */
[-C--:B------:R-:W-:Y:S01]  /*0c30*/  FFMA R71, R12, R33.reuse, R71 ;  /* 0x000000210c477223 */ /* 0x080fe20000000047 */
[-C--:B------:R-:W-:Y:S01]  /*0c40*/  FFMA R35, R14, R33.reuse, R41 ;  /* 0x000000210e237223 */ /* 0x080fe20000000029 */
[----:B------:R-:W-:Y:S01]  /*0c50*/  FFMA R64, R15, R33, R64 ;  /* 0x000000210f407223 */ /* 0x000fe20000000040 */
[----:B--2---:R-:W-:Y:S01]  /*0c60*/  IADD3 R28, PT, PT, R28, 0x400, RZ ;  /* 0x000004001c1c7810 */ /* 0x004fe20007ffe0ff */
[----:B-1----:R-:W-:Y:S01]  /*0c70*/  FFMA R57, R16, R10, R57 ;  /* 0x0000000a10397223 */ /* 0x002fe20000000039 */
[C---:B------:R-:W-:Y:S01]  /*0c80*/  FFMA R59, R10.reuse, R17, R59 ;  /* 0x000000110a3b7223 */ /* 0x040fe2000000003b */
[C---:B------:R-:W-:Y:S01]  /*0c90*/  FFMA R61, R10.reuse, R18, R61 ;  /* 0x000000120a3d7223 */ /* 0x040fe2000000003d */
[----:B------:R-:W-:Y:S01]  /*0ca0*/  FFMA R50, R10, R19, R34 ;  /* 0x000000130a327223 */ /* 0x000fe20000000022 */
[-C--:B------:R-:W-:Y:S01]  /*0cb0*/  FFMA R31, R16, R11.reuse, R31 ;  /* 0x0000000b101f7223 */ /* 0x080fe2000000001f */
[CC--:B------:R-:W-:Y:S01]  /*0cc0*/  FFMA R12, R17.reuse, R11.reuse, R26 ;  /* 0x0000000b110c7223 */ /* 0x0c0fe2000000001a */
[----:B------:R-:W-:Y:S01]  /*0cd0*/  FFMA R29, R18, R11, R29 ;  /* 0x0000000b121d7223 */ /* 0x000fe2000000001d */
[----:B---3--:R-:W-:Y:S01]  /*0ce0*/  FFMA R14, R17, R25, R32 ;  /* 0x00000019110e7223 */ /* 0x008fe20000000020 */
[----:B------:R-:W-:Y:S01]  /*0cf0*/  FFMA R15, R16, R24, R27 ;  /* 0x00000018100f7223 */ /* 0x000fe2000000001b */
[C---:B------:R-:W-:Y:S01]  /*0d00*/  FFMA R13, R24.reuse, R17, R67 ;  /* 0x00000011180d7223 */ /* 0x040fe20000000043 */
[----:B------:R-:W-:Y:S01]  /*0d10*/  FFMA R30, R24, R19, R60 ;  /* 0x00000013181e7223 */ /* 0x000fe2000000003c */
[-C--:B------:R-:W-:Y:S01]  /*0d20*/  FFMA R41, R16, R25.reuse, R71 ;  /* 0x0000001910297223 */ /* 0x080fe20000000047 */
[-C--:B------:R-:W-:Y:S01]  /*0d30*/  FFMA R33, R18, R25.reuse, R35 ;  /* 0x0000001912217223 */ /* 0x080fe20000000023 */
[----:B------:R-:W-:Y:S01]  /*0d40*/  FFMA R32, R19, R25, R64 ;  /* 0x0000001913207223 */ /* 0x000fe20000000040 */
[----:B0-----:R-:W-:Y:S01]  /*0d50*/  FFMA R39, R20, R10, R63 ;  /* 0x0000000a14277223 */ /* 0x001fe2000000003f */
[C---:B------:R-:W-:Y:S01]  /*0d60*/  FFMA R45, R10.reuse, R21, R45 ;  /* 0x000000150a2d7223 */ /* 0x040fe2000000002d */
[C---:B------:R-:W-:Y:S01]  /*0d70*/  FFMA R47, R10.reuse, R22, R47 ;  /* 0x000000160a2f7223 */ /* 0x040fe2000000002f */
[----:B------:R-:W-:Y:S01]  /*0d80*/  FFMA R53, R10, R23, R53 ;  /* 0x000000170a357223 */ /* 0x000fe20000000035 */
[-C--:B------:R-:W-:Y:S01]  /*0d90*/  FFMA R36, R20, R11.reuse, R54 ;  /* 0x0000000b14247223 */ /* 0x080fe20000000036 */
[-C--:B------:R-:W-:Y:S01]  /*0da0*/  FFMA R38, R21, R11.reuse, R58 ;  /* 0x0000000b15267223 */ /* 0x080fe2000000003a */
[-C--:B------:R-:W-:Y:S01]  /*0db0*/  FFMA R49, R22, R11.reuse, R49 ;  /* 0x0000000b16317223 */ /* 0x080fe20000000031 */
[-C--:B------:R-:W-:Y:S01]  /*0dc0*/  FFMA R44, R23, R11.reuse, R44 ;  /* 0x0000000b172c7223 */ /* 0x080fe2000000002c */
[----:B------:R-:W-:Y:S01]  /*0dd0*/  FFMA R10, R19, R11, R52 ;  /* 0x0000000b130a7223 */ /* 0x000fe20000000034 */
[C---:B------:R-:W-:Y:S01]  /*0de0*/  FFMA R37, R20.reuse, R24, R65 ;  /* 0x0000001814257223 */ /* 0x040fe20000000041 */
[----:B------:R-:W-:Y:S01]  /*0df0*/  FFMA R40, R20, R25, R40 ;  /* 0x0000001914287223 */ /* 0x000fe20000000028 */
[C---:B------:R-:W-:Y:S01]  /*0e00*/  FFMA R43, R24.reuse, R21, R43 ;  /* 0x00000015182b7223 */ /* 0x040fe2000000002b */
[-C--:B------:R-:W-:Y:S01]  /*0e10*/  FFMA R42, R21, R25.reuse, R42 ;  /* 0x00000019152a7223 */ /* 0x080fe2000000002a */
[----:B------:R-:W-:Y:S01]  /*0e20*/  FFMA R51, R24, R22, R51 ;  /* 0x0000001618337223 */ /* 0x000fe20000000033 */
[----:B------:R-:W-:Y:S01]  /*0e30*/  FFMA R46, R22, R25, R46 ;  /* 0x00000019162e7223 */ /* 0x000fe2000000002e */
[C---:B------:R-:W-:Y:S01]  /*0e40*/  FFMA R55, R24.reuse, R23, R55 ;  /* 0x0000001718377223 */ /* 0x040fe20000000037 */
[----:B------:R-:W-:Y:S01]  /*0e50*/  FFMA R48, R23, R25, R48 ;  /* 0x0000001917307223 */ /* 0x000fe20000000030 */
[----:B------:R-:W-:Y:S01]  /*0e60*/  FFMA R11, R24, R18, R69 ;  /* 0x00000012180b7223 */ /* 0x000fe20000000045 */
[----:B------:R-:W-:Y:S06]  /*0e70*/  BRA.U UP0, `(.L_x_2) ;  /* 0xfffffff500b07547 */ /* 0x000fec000b83ffff */
[----:B------:R-:W-:-:S04]  /*0e80*/  IADD3 R2, PT, PT, R2, 0x1, RZ ;  /* 0x0000000102027810 */ /* 0x000fc80007ffe0ff */
[----:B------:R-:W-:-:S13]  /*0e90*/  ISETP.NE.AND P0, PT, R2, 0x8, PT ;  /* 0x000000080200780c */ /* 0x000fda0003f05270 */
[----:B------:R-:W-:Y:S05]  /*0ea0*/  @P0 BRA `(.L_x_3) ;  /* 0xfffffff400200947 */ /* 0x000fea000383ffff */
[----:B------:R-:W0:Y:S01]  /*0eb0*/  S2R R2, SR_TID.X ;  /* 0x0000000000027919 */ /* 0x000e220000002100 */
[----:B------:R-:W1:Y:S01]  /*0ec0*/  LDC.64 R4, c[0x0][0x388] ;  /* 0x0000e200ff047b82 */ /* 0x000e620000000a00 */
[----:B------:R-:W-:Y:S02]  /*0ed0*/  LEA R3, R0, R3, 0x4 ;  /* 0x0000000300037211 */ /* 0x000fe400078e20ff */
[----:B0-----:R-:W-:-:S04]  /*0ee0*/  SHF.L.U32 R2, R2, 0x2, RZ ;  /* 0x0000000202027819 */ /* 0x001fc800000006ff */
[----:B------:R-:W-:-:S05]  /*0ef0*/  LEA R3, R3, R2, 0x9 ;  /* 0x0000000203037211 */ /* 0x000fca00078e48ff */
[----:B-1----:R-:W-:-:S05]  /*0f00*/  IMAD.WIDE.U32 R4, R3, 0x4, R4 ;  /* 0x0000000403047825 */ /* 0x002fca00078e0004 */
[----:B------:R-:W-:Y:S04]  /*0f10*/  STG.E desc[UR8][R4.64], R39 ;  /* 0x0000002704007986 */ /* 0x000fe8000c101908 */
        /* <DEDUP_REMOVED lines=30> */
[----:B------:R-:W-:Y:S01]  /*1100*/  STG.E desc[UR8][R4.64+0x70c], R32 ;  /* 0x00070c2004007986 */ /* 0x000fe2000c101908 */
[----:B------:R-:W-:Y:S05]  /*1110*/  EXIT ;  /* 0x000000000000794d */ /* 0x000fea0003800000 */
.L_x_4:
[----:B------:R-:W-:-:S00]  /*1120*/  BRA `(.L_x_4) ;  /* 0xfffffffc00fc7947 */ /* 0x000fc0000383ffff */
[----:B------:R-:W-:-:S00]  /*1130*/  NOP ;  /* 0x0000000000007918 */ /* 0x000fc00000000000 */
        /* <DEDUP_REMOVED lines=12> */
.L_x_5:


//--------------------- .nv.shared.default_function_kernel --------------------------
	.section	.nv.shared.default_function_kernel,"aw",@nobits
	.sectionflags	@""
	.align	4
.nv.shared.default_function_kernel:
	.zero		7168


//--------------------- .nv.shared.reserved.0     --------------------------
	.section	.nv.shared.reserved.0,"aw",@nobits
	.weak		__nv_reservedSMEM_offset_0_alias
	.size		__nv_reservedSMEM_offset_0_alias, 0, 64
	.other		__nv_reservedSMEM_offset_0_alias,@"STO_CUDA_RESERVED_SHARED STV_DEFAULT"
__nv_reservedSMEM_offset_0_alias:
	.zero		0
	.zero		64


//--------------------- .nv.constant0.default_function_kernel --------------------------
	.section	.nv.constant0.default_function_kernel,"a",@progbits
	.sectionflags	@""
	.align	4
.nv.constant0.default_function_kernel:
	.zero		920


//--------------------- SYMBOLS --------------------------

	.type		.nv.reservedSmem.offset0,@object
	.size		.nv.reservedSmem.offset0,0x4
	.type		.nv.reservedSmem.cap,@object
	.size		.nv.reservedSmem.cap,0x4
